	.headerflags	@"EF_CUDA_TEXMODE_UNIFIED EF_CUDA_64BIT_ADDRESS EF_CUDA_ACCELERATORS EF_CUDA_SM90 EF_CUDA_VIRTUAL_SM(EF_CUDA_SM90)"
	.elftype	@"ET_EXEC"


//--------------------- .nv.info                  --------------------------
	.section	.nv.info,"",@"SHT_CUDA_INFO"
	.align	4


	//----- nvinfo : EIATTR_REGCOUNT
	.align		4
        /*0000*/ 	.byte	0x04, 0x2f
        /*0002*/ 	.short	(.L_1 - .L_0)
	.align		4
.L_0:
        /*0004*/ 	.word	index@(triton_red_fused__to_copy_add_div_mul_pow_sum_2)
        /*0008*/ 	.word	0x00000020


	//----- nvinfo : EIATTR_MIN_STACK_SIZE
	.align		4
.L_1:
        /*000c*/ 	.byte	0x04, 0x12
        /*000e*/ 	.short	(.L_3 - .L_2)
	.align		4
.L_2:
        /*0010*/ 	.word	index@(triton_red_fused__to_copy_add_div_mul_pow_sum_2)
        /*0014*/ 	.word	0x00000000


	//----- nvinfo : EIATTR_FRAME_SIZE
	.align		4
.L_3:
        /*0018*/ 	.byte	0x04, 0x11
        /*001a*/ 	.short	(.L_5 - .L_4)
	.align		4
.L_4:
        /*001c*/ 	.word	index@(triton_red_fused__to_copy_add_div_mul_pow_sum_2)
        /*0020*/ 	.word	0x00000000


	//----- nvinfo : EIATTR_MIN_STACK_SIZE
	.align		4
.L_5:
        /*0024*/ 	.byte	0x04, 0x12
        /*0026*/ 	.short	(.L_7 - .L_6)
	.align		4
.L_6:
        /*0028*/ 	.word	index@(triton_red_fused__to_copy_add_div_mul_pow_sum_2)
        /*002c*/ 	.word	0x00000000
.L_7:


//--------------------- .nv.info.triton_red_fused__to_copy_add_div_mul_pow_sum_2 --------------------------
	.section	.nv.info.triton_red_fused__to_copy_add_div_mul_pow_sum_2,"",@"SHT_CUDA_INFO"
	.sectionflags	@""
	.align	4


	//----- nvinfo : EIATTR_CUDA_API_VERSION
	.align		4
        /*0000*/ 	.byte	0x04, 0x37
        /*0002*/ 	.short	(.L_9 - .L_8)
.L_8:
        /*0004*/ 	.word	0x0000007c


	//----- nvinfo : EIATTR_KPARAM_INFO
	.align		4
.L_9:
        /*0008*/ 	.byte	0x04, 0x17
        /*000a*/ 	.short	(.L_11 - .L_10)
.L_10:
        /*000c*/ 	.word	0x00000000
        /*0010*/ 	.short	0x0006
        /*0012*/ 	.short	0x0028
        /*0014*/ 	.byte	0x00, 0xf4, 0x21, 0x00


	//----- nvinfo : EIATTR_KPARAM_INFO
	.align		4
.L_11:
        /*0018*/ 	.byte	0x04, 0x17
        /*001a*/ 	.short	(.L_13 - .L_12)
.L_12:
        /*001c*/ 	.word	0x00000000
        /*0020*/ 	.short	0x0005
        /*0022*/ 	.short	0x0024
        /*0024*/ 	.byte	0x00, 0xf0, 0x11, 0x00


	//----- nvinfo : EIATTR_KPARAM_INFO
	.align		4
.L_13:
        /*0028*/ 	.byte	0x04, 0x17
        /*002a*/ 	.short	(.L_15 - .L_14)
.L_14:
        /*002c*/ 	.word	0x00000000
        /*0030*/ 	.short	0x0004
        /*0032*/ 	.short	0x0020
        /*0034*/ 	.byte	0x00, 0xf0, 0x11, 0x00


	//----- nvinfo : EIATTR_KPARAM_INFO
	.align		4
.L_15:
        /*0038*/ 	.byte	0x04, 0x17
        /*003a*/ 	.short	(.L_17 - .L_16)
.L_16:
        /*003c*/ 	.word	0x00000000
        /*0040*/ 	.short	0x0003
        /*0042*/ 	.short	0x0018
        /*0044*/ 	.byte	0x00, 0xf4, 0x21, 0x00


	//----- nvinfo : EIATTR_KPARAM_INFO
	.align		4
.L_17:
        /*0048*/ 	.byte	0x04, 0x17
        /*004a*/ 	.short	(.L_19 - .L_18)
.L_18:
        /*004c*/ 	.word	0x00000000
        /*0050*/ 	.short	0x0002
        /*0052*/ 	.short	0x0010
        /*0054*/ 	.byte	0x00, 0xf4, 0x21, 0x00


	//----- nvinfo : EIATTR_KPARAM_INFO
	.align		4
.L_19:
        /*0058*/ 	.byte	0x04, 0x17
        /*005a*/ 	.short	(.L_21 - .L_20)
.L_20:
        /*005c*/ 	.word	0x00000000
        /*0060*/ 	.short	0x0001
        /*0062*/ 	.short	0x0008
        /*0064*/ 	.byte	0x00, 0xf4, 0x21, 0x00


	//----- nvinfo : EIATTR_KPARAM_INFO
	.align		4
.L_21:
        /*0068*/ 	.byte	0x04, 0x17
        /*006a*/ 	.short	(.L_23 - .L_22)
.L_22:
        /*006c*/ 	.word	0x00000000
        /*0070*/ 	.short	0x0000
        /*0072*/ 	.short	0x0000
        /*0074*/ 	.byte	0x00, 0xf4, 0x21, 0x00


	//----- nvinfo : EIATTR_SPARSE_MMA_MASK
	.align		4
.L_23:
        /*0078*/ 	.byte	0x03, 0x50
        /*007a*/ 	.short	0x0000


	//----- nvinfo : EIATTR_MAXREG_COUNT
	.align		4
        /*007c*/ 	.byte	0x03, 0x1b
        /*007e*/ 	.short	0x00ff


	//----- nvinfo : EIATTR_COOP_GROUP_MASK_REGIDS
	.align		4
        /*0080*/ 	.byte	0x04, 0x29
        /*0082*/ 	.short	(.L_25 - .L_24)


	//   ....[0]....
.L_24:
        /*0084*/ 	.word	0xffffffff


	//   ....[1]....
        /*0088*/ 	.word	0xffffffff


	//----- nvinfo : EIATTR_COOP_GROUP_INSTR_OFFSETS
	.align		4
.L_25:
        /*008c*/ 	.byte	0x04, 0x28
        /*008e*/ 	.short	(.L_27 - .L_26)


	//   ....[0]....
.L_26:
        /*0090*/ 	.word	0x000011a0


	//   ....[1]....
        /*0094*/ 	.word	0x00001210


	//----- nvinfo : EIATTR_EXIT_INSTR_OFFSETS
	.align		4
.L_27:
        /*0098*/ 	.byte	0x04, 0x1c
        /*009a*/ 	.short	(.L_29 - .L_28)


	//   ....[0]....
.L_28:
        /*009c*/ 	.word	0x00001460


	//----- nvinfo : EIATTR_REQNTID
	.align		4
.L_29:
        /*00a0*/ 	.byte	0x04, 0x10
        /*00a2*/ 	.short	(.L_31 - .L_30)
.L_30:
        /*00a4*/ 	.word	0x00000100
        /*00a8*/ 	.word	0x00000001
        /*00ac*/ 	.word	0x00000001


	//----- nvinfo : EIATTR_CRS_STACK_SIZE
	.align		4
.L_31:
        /*00b0*/ 	.byte	0x04, 0x1e
        /*00b2*/ 	.short	(.L_33 - .L_32)
.L_32:
        /*00b4*/ 	.word	0x00000000


	//----- nvinfo : EIATTR_CBANK_PARAM_SIZE
	.align		4
.L_33:
        /*00b8*/ 	.byte	0x03, 0x19
        /*00ba*/ 	.short	0x0030


	//----- nvinfo : EIATTR_PARAM_CBANK
	.align		4
        /*00bc*/ 	.byte	0x04, 0x0a
        /*00be*/ 	.short	(.L_35 - .L_34)
	.align		4
.L_34:
        /*00c0*/ 	.word	index@(.nv.constant0.triton_red_fused__to_copy_add_div_mul_pow_sum_2)
        /*00c4*/ 	.short	0x0210
        /*00c6*/ 	.short	0x0030


	//----- nvinfo : EIATTR_SW_WAR
	.align		4
.L_35:
        /*00c8*/ 	.byte	0x04, 0x36
        /*00ca*/ 	.short	(.L_37 - .L_36)
.L_36:
        /*00cc*/ 	.word	0x00000008
.L_37:


//--------------------- .nv.callgraph             --------------------------
	.section	.nv.callgraph,"",@"SHT_CUDA_CALLGRAPH"
	.align	4
	.sectionentsize	8
	.align		4
        /*0000*/ 	.word	0x00000000
	.align		4
        /*0004*/ 	.word	0xffffffff
	.align		4
        /*0008*/ 	.word	0x00000000
	.align		4
        /*000c*/ 	.word	0xfffffffe
	.align		4
        /*0010*/ 	.word	0x00000000
	.align		4
        /*0014*/ 	.word	0xfffffffd
	.align		4
        /*0018*/ 	.word	0x00000000
	.align		4
        /*001c*/ 	.word	0xfffffffc


//--------------------- .text.triton_red_fused__to_copy_add_div_mul_pow_sum_2 --------------------------
	.section	.text.triton_red_fused__to_copy_add_div_mul_pow_sum_2,"ax",@progbits
	.align	128
        .global         triton_red_fused__to_copy_add_div_mul_pow_sum_2
        .type           triton_red_fused__to_copy_add_div_mul_pow_sum_2,@function
        .size           triton_red_fused__to_copy_add_div_mul_pow_sum_2,(.L_x_4 - triton_red_fused__to_copy_add_div_mul_pow_sum_2)
        .other          triton_red_fused__to_copy_add_div_mul_pow_sum_2,@"STO_CUDA_ENTRY STV_DEFAULT"
triton_red_fused__to_copy_add_div_mul_pow_sum_2:
.text.triton_red_fused__to_copy_add_div_mul_pow_sum_2:
[----:B------:R-:W0:Y:S02]  /*0000*/  LDC R1, c[0x0][0x28] ;  /* 0x00000a00ff017b82 */ /* 0x000e240000000800 */
[----:B------:R-:W1:Y:S01]  /*0010*/  S2R R0, SR_TID.X ;  /* 0x0000000000007919 */ /* 0x000e620000002100 */
[----:B------:R-:W2:Y:S01]  /*0020*/  S2UR UR4, SR_CTAID.X ;  /* 0x00000000000479c3 */ /* 0x000ea20000002500 */
[----:B------:R-:W-:Y:S01]  /*0030*/  ULDC UR6, c[0x0][0x230] ;  /* 0x00008c0000067ab9 */ /* 0x000fe20000000800 */
[----:B------:R-:W-:-:S06]  /*0040*/  HFMA2.MMA R3, -RZ, RZ, 0, 0 ;  /* 0x00000000ff037435 */ /* 0x000fcc00000001ff */
[----:B------:R-:W3:Y:S01]  /*0050*/  LDC.64 R6, c[0x0][0x228] ;  /* 0x00008a00ff067b82 */ /* 0x000ee20000000a00 */
[----:B--2---:R-:W-:Y:S01]  /*0060*/  USHF.L.U32 UR4, UR4, 0x2, URZ ;  /* 0x0000000204047899 */ /* 0x004fe2000800063f */
[----:B-1----:R-:W-:-:S04]  /*0070*/  SHF.R.U32.HI R2, RZ, 0x2, R0 ;  /* 0x00000002ff027819 */ /* 0x002fc80000011600 */
[----:B------:R-:W-:-:S04]  /*0080*/  SGXT.U32 R2, R2, 0x2 ;  /* 0x000000020202781a */ /* 0x000fc80000000000 */
[----:B------:R-:W-:Y:S01]  /*0090*/  LOP3.LUT R2, R2, UR4, RZ, 0xfc, !PT ;  /* 0x0000000402027c12 */ /* 0x000fe2000f8efcff */
[----:B------:R-:W-:-:S03]  /*00a0*/  ULDC.64 UR4, c[0x0][0x208] ;  /* 0x0000820000047ab9 */ /* 0x000fc60000000a00 */
[C---:B------:R-:W-:Y:S01]  /*00b0*/  ISETP.GE.AND P1, PT, R2.reuse, UR6, PT ;  /* 0x0000000602007c0c */ /* 0x040fe2000bf26270 */
[----:B---3--:R-:W-:-:S12]  /*00c0*/  IMAD.WIDE R6, R2, 0x4, R6 ;  /* 0x0000000402067825 */ /* 0x008fd800078e0206 */
[----:B------:R1:W5:Y:S01]  /*00d0*/  @!P1 LDG.E.EL R3, desc[UR4][R6.64] ;  /* 0x0000000406039981 */ /* 0x000362000c2e1900 */
[----:B------:R-:W-:Y:S02]  /*00e0*/  LOP3.LUT R5, R0, 0x3, RZ, 0xc0, !PT ;  /* 0x0000000300057812 */ /* 0x000fe400078ec0ff */
[----:B------:R-:W-:Y:S02]  /*00f0*/  @P1 MOV R9, RZ ;  /* 0x000000ff00091202 */ /* 0x000fe40000000f00 */
[----:B------:R-:W-:Y:S02]  /*0100*/  SHF.L.U32 R4, R5, 0x1, RZ ;  /* 0x0000000105047819 */ /* 0x000fe400000006ff */
[----:B------:R-:W-:Y:S01]  /*0110*/  LEA R5, R2, R5, 0xc ;  /* 0x0000000502057211 */ /* 0x000fe200078e60ff */
[----:B------:R-:W-:Y:S06]  /*0120*/  @P1 BRA `(.L_x_0) ;  /* 0x0000001000181947 */ /* 0x000fec0003800000 */
[----:B------:R-:W2:Y:S01]  /*0130*/  LDC.64 R12, c[0x0][0x210] ;  /* 0x00008400ff0c7b82 */ /* 0x000ea20000000a00 */
[----:B------:R-:W-:Y:S01]  /*0140*/  ULDC.64 UR8, c[0x0][0x218] ;  /* 0x0000860000087ab9 */ /* 0x000fe20000000a00 */
[----:B------:R-:W-:Y:S02]  /*0150*/  IADD3 R29, R5, 0x4, RZ ;  /* 0x00000004051d7810 */ /* 0x000fe40007ffe0ff */
[----:B------:R-:W-:-:S04]  /*0160*/  IADD3 R10, P0, R4, UR8, RZ ;  /* 0x00000008040a7c10 */ /* 0x000fc8000ff1e0ff */
[----:B------:R-:W3:Y:S01]  /*0170*/  LDC.64 R14, c[0x0][0x220] ;  /* 0x00008800ff0e7b82 */ /* 0x000ee20000000a00 */
[----:B------:R-:W-:Y:S02]  /*0180*/  IADD3.X R11, RZ, UR9, RZ, P0, !PT ;  /* 0x00000009ff0b7c10 */ /* 0x000fe400087fe4ff */
[----:B------:R-:W-:-:S03]  /*0190*/  IADD3 R19, R5, 0x8, RZ ;  /* 0x0000000805137810 */ /* 0x000fc60007ffe0ff */
[----:B------:R-:W4:Y:S01]  /*01a0*/  LDG.E.EL.U16 R25, desc[UR4][R10.64] ;  /* 0x000000040a197981 */ /* 0x000f22000c2e1500 */
[----:B------:R-:W-:-:S03]  /*01b0*/  IADD3 R21, R5, 0xc, RZ ;  /* 0x0000000c05157810 */ /* 0x000fc60007ffe0ff */
[----:B------:R-:W4:Y:S01]  /*01c0*/  LDG.E.EL.U16 R28, desc[UR4][R10.64+0x18] ;  /* 0x000018040a1c7981 */ /* 0x000f22000c2e1500 */
[----:B--2---:R-:W-:-:S04]  /*01d0*/  IMAD.WIDE R16, R5, 0x2, R12 ;  /* 0x0000000205107825 */ /* 0x004fc800078e020c */
[----:B------:R-:W-:Y:S01]  /*01e0*/  IMAD.WIDE R22, R29, 0x2, R12 ;  /* 0x000000021d167825 */ /* 0x000fe200078e020c */
[----:B------:R2:W4:Y:S03]  /*01f0*/  LDG.E.EL.U16 R24, desc[UR4][R16.64] ;  /* 0x0000000410187981 */ /* 0x000526000c2e1500 */
[----:B---3--:R-:W-:Y:S02]  /*0200*/  IMAD.WIDE R26, R5, 0x2, R14 ;  /* 0x00000002051a7825 */ /* 0x008fe400078e020e */
[----:B------:R-:W3:Y:S02]  /*0210*/  LDG.E.EL.U16 R22, desc[UR4][R22.64] ;  /* 0x0000000416167981 */ /* 0x000ee4000c2e1500 */
[----:B-1----:R-:W-:Y:S02]  /*0220*/  IMAD.WIDE R6, R19, 0x2, R12 ;  /* 0x0000000213067825 */ /* 0x002fe400078e020c */
[----:B------:R-:W3:Y:S02]  /*0230*/  LDG.E.EL.U16 R26, desc[UR4][R26.64] ;  /* 0x000000041a1a7981 */ /* 0x000ee4000c2e1500 */
[----:B--2---:R-:W-:-:S02]  /*0240*/  IMAD.WIDE R16, R29, 0x2, R14 ;  /* 0x000000021d107825 */ /* 0x004fc400078e020e */
[----:B------:R1:W2:Y:S04]  /*0250*/  LDG.E.EL.U16 R7, desc[UR4][R6.64] ;  /* 0x0000000406077981 */ /* 0x0002a8000c2e1500 */
[----:B------:R-:W2:Y:S01]  /*0260*/  LDG.E.EL.U16 R23, desc[UR4][R10.64+0x8] ;  /* 0x000008040a177981 */ /* 0x000ea2000c2e1500 */
[----:B------:R-:W-:-:S03]  /*0270*/  IMAD.WIDE R8, R21, 0x2, R12 ;  /* 0x0000000215087825 */ /* 0x000fc600078e020c */
[----:B------:R-:W2:Y:S01]  /*0280*/  LDG.E.EL.U16 R16, desc[UR4][R16.64] ;  /* 0x0000000410107981 */ /* 0x000ea2000c2e1500 */
[----:B------:R-:W-:-:S03]  /*0290*/  IMAD.WIDE R18, R19, 0x2, R14 ;  /* 0x0000000213127825 */ /* 0x000fc600078e020e */
[----:B------:R-:W2:Y:S01]  /*02a0*/  LDG.E.EL.U16 R29, desc[UR4][R10.64+0x10] ;  /* 0x000010040a1d7981 */ /* 0x000ea2000c2e1500 */
[----:B------:R-:W-:-:S03]  /*02b0*/  IMAD.WIDE R20, R21, 0x2, R14 ;  /* 0x0000000215147825 */ /* 0x000fc600078e020e */
[----:B------:R1:W2:Y:S04]  /*02c0*/  LDG.E.EL.U16 R8, desc[UR4][R8.64] ;  /* 0x0000000408087981 */ /* 0x0002a8000c2e1500 */
[----:B------:R-:W2:Y:S04]  /*02d0*/  LDG.E.EL.U16 R18, desc[UR4][R18.64] ;  /* 0x0000000412127981 */ /* 0x000ea8000c2e1500 */
[----:B------:R-:W2:Y:S01]  /*02e0*/  LDG.E.EL.U16 R20, desc[UR4][R20.64] ;  /* 0x0000000414147981 */ /* 0x000ea2000c2e1500 */
[----:B----4-:R-:W-:Y:S02]  /*02f0*/  HADD2.F32 R25, -RZ, R25.H0_H0 ;  /* 0x20000019ff197230 */ /* 0x010fe40000004100 */
[----:B------:R-:W-:-:S02]  /*0300*/  HADD2.F32 R24, -RZ, R24.H0_H0 ;  /* 0x20000018ff187230 */ /* 0x000fc40000004100 */
[----:B---3--:R-:W-:-:S03]  /*0310*/  HADD2.F32 R22, -RZ, R22.H0_H0 ;  /* 0x20000016ff167230 */ /* 0x008fc60000004100 */
[----:B------:R-:W-:Y:S01]  /*0320*/  FMUL R25, R24, R25 ;  /* 0x0000001918197220 */ /* 0x000fe20000400000 */
[----:B-1----:R-:W-:Y:S02]  /*0330*/  HADD2.F32 R6, -RZ, R26.H0_H0 ;  /* 0x2000001aff067230 */ /* 0x002fe40000004100 */
[----:B--2---:R-:W-:-:S03]  /*0340*/  HADD2.F32 R23, -RZ, R23.H0_H0 ;  /* 0x20000017ff177230 */ /* 0x004fc60000004100 */
[----:B------:R-:W-:Y:S01]  /*0350*/  FFMA R6, R6, R25, RZ ;  /* 0x0000001906067223 */ /* 0x000fe200000000ff */
[----:B------:R-:W-:Y:S02]  /*0360*/  HADD2.F32 R7, -RZ, R7.H0_H0 ;  /* 0x20000007ff077230 */ /* 0x000fe40000004100 */
[----:B0-----:R-:W-:Y:S02]  /*0370*/  HADD2.F32 R9, -RZ, R16.H0_H0 ;  /* 0x20000010ff097230 */ /* 0x001fe40000004100 */
[----:B------:R-:W-:Y:S01]  /*0380*/  FMUL R22, R22, R23 ;  /* 0x0000001716167220 */ /* 0x000fe20000400000 */
[----:B------:R-:W-:-:S03]  /*0390*/  HADD2.F32 R16, -RZ, R29.H0_H0 ;  /* 0x2000001dff107230 */ /* 0x000fc60000004100 */
[----:B------:R-:W-:Y:S01]  /*03a0*/  FFMA R6, R9, R22, R6 ;  /* 0x0000001609067223 */ /* 0x000fe20000000006 */
[----:B------:R-:W-:Y:S02]  /*03b0*/  HADD2.F32 R17, -RZ, R28.H0_H0 ;  /* 0x2000001cff117230 */ /* 0x000fe40000004100 */
[----:B------:R-:W-:Y:S02]  /*03c0*/  HADD2.F32 R8, -RZ, R8.H0_H0 ;  /* 0x20000008ff087230 */ /* 0x000fe40000004100 */
[----:B------:R-:W-:Y:S01]  /*03d0*/  FMUL R7, R7, R16 ;  /* 0x0000001007077220 */ /* 0x000fe20000400000 */
[----:B------:R-:W-:Y:S02]  /*03e0*/  HADD2.F32 R9, -RZ, R18.H0_H0 ;  /* 0x20000012ff097230 */ /* 0x000fe40000004100 */
[----:B------:R-:W-:Y:S01]  /*03f0*/  FMUL R8, R8, R17 ;  /* 0x0000001108087220 */ /* 0x000fe20000400000 */
[----:B------:R-:W-:Y:S01]  /*0400*/  IADD3 R16, P0, R10, 0x20, RZ ;  /* 0x000000200a107810 */ /* 0x000fe20007f1e0ff */
[----:B------:R-:W-:-:S02]  /*0410*/  HADD2.F32 R20, -RZ, R20.H0_H0 ;  /* 0x20000014ff147230 */ /* 0x000fc40000004100 */
[----:B------:R-:W-:Y:S01]  /*0420*/  FFMA R9, R9, R7, R6 ;  /* 0x0000000709097223 */ /* 0x000fe20000000006 */
[----:B------:R-:W-:Y:S02]  /*0430*/  MOV R6, 0xc ;  /* 0x0000000c00067802 */ /* 0x000fe40000000f00 */
[----:B------:R-:W-:Y:S01]  /*0440*/  MOV R7, RZ ;  /* 0x000000ff00077202 */ /* 0x000fe20000000f00 */
[----:B------:R-:W-:Y:S01]  /*0450*/  FFMA R9, R20, R8, R9 ;  /* 0x0000000814097223 */ /* 0x000fe20000000009 */
[----:B------:R-:W-:-:S07]  /*0460*/  IADD3.X R17, RZ, R11, RZ, P0, !PT ;  /* 0x0000000bff117210 */ /* 0x000fce00007fe4ff */
.L_x_1:
[----:B------:R-:W-:Y:S01]  /*0470*/  IADD3 R8, R6, 0x4, RZ ;  /* 0x0000000406087810 */ /* 0x000fe20007ffe0ff */
[----:B------:R-:W2:Y:S03]  /*0480*/  LDG.E.EL.U16 R28, desc[UR4][R16.64] ;  /* 0x00000004101c7981 */ /* 0x000ea6000c2e1500 */
[----:B------:R-:W-:Y:S01]  /*0490*/  LOP3.LUT R21, R5, R8, RZ, 0xfc, !PT ;  /* 0x0000000805157212 */ /* 0x000fe200078efcff */
[----:B------:R-:W3:Y:S01]  /*04a0*/  LDG.E.EL.U16 R29, desc[UR4][R16.64+0x8] ;  /* 0x00000804101d7981 */ /* 0x000ee2000c2e1500 */
[----:B------:R-:W-:-:S03]  /*04b0*/  IADD3 R8, R6, 0x8, RZ ;  /* 0x0000000806087810 */ /* 0x000fc60007ffe0ff */
[----:B------:R-:W-:Y:S01]  /*04c0*/  IMAD.WIDE R18, R21, 0x2, R12 ;  /* 0x0000000215127825 */ /* 0x000fe200078e020c */
[----:B------:R-:W-:Y:S01]  /*04d0*/  LOP3.LUT R25, R5, R8, RZ, 0xfc, !PT ;  /* 0x0000000805197212 */ /* 0x000fe200078efcff */
[----:B------:R-:W4:Y:S02]  /*04e0*/  LDG.E.EL.U16 R27, desc[UR4][R16.64+0x10] ;  /* 0x00001004101b7981 */ /* 0x000f24000c2e1500 */
[----:B------:R-:W-:Y:S02]  /*04f0*/  IMAD.WIDE R20, R21, 0x2, R14 ;  /* 0x0000000215147825 */ /* 0x000fe400078e020e */
[----:B------:R0:W4:Y:S02]  /*0500*/  LDG.E.EL.U16 R26, desc[UR4][R18.64] ;  /* 0x00000004121a7981 */ /* 0x000124000c2e1500 */
[C---:B------:R-:W-:Y:S02]  /*0510*/  IMAD.WIDE R10, R25.reuse, 0x2, R12 ;  /* 0x00000002190a7825 */ /* 0x040fe400078e020c */
[----:B------:R2:W4:Y:S02]  /*0520*/  LDG.E.EL.U16 R20, desc[UR4][R20.64] ;  /* 0x0000000414147981 */ /* 0x000524000c2e1500 */
[----:B------:R-:W-:-:S02]  /*0530*/  IMAD.WIDE R24, R25, 0x2, R14 ;  /* 0x0000000219187825 */ /* 0x000fc400078e020e */
[----:B------:R-:W4:Y:S04]  /*0540*/  LDG.E.EL.U16 R10, desc[UR4][R10.64] ;  /* 0x000000040a0a7981 */ /* 0x000f28000c2e1500 */
[----:B------:R1:W4:Y:S01]  /*0550*/  LDG.E.EL.U16 R24, desc[UR4][R24.64] ;  /* 0x0000000418187981 */ /* 0x000322000c2e1500 */
[----:B------:R-:W-:-:S04]  /*0560*/  IADD3 R8, R6, 0xc, RZ ;  /* 0x0000000c06087810 */ /* 0x000fc80007ffe0ff */
[----:B------:R-:W-:-:S05]  /*0570*/  LOP3.LUT R8, R5, R8, RZ, 0xfc, !PT ;  /* 0x0000000805087212 */ /* 0x000fca00078efcff */
[----:B------:R-:W-:-:S06]  /*0580*/  IMAD.WIDE R22, R8, 0x2, R12 ;  /* 0x0000000208167825 */ /* 0x000fcc00078e020c */
[----:B------:R1:W4:Y:S01]  /*0590*/  LDG.E.EL.U16 R22, desc[UR4][R22.64] ;  /* 0x0000000416167981 */ /* 0x000322000c2e1500 */
[----:B0-----:R-:W-:-:S05]  /*05a0*/  IMAD.WIDE R18, R8, 0x2, R14 ;  /* 0x0000000208127825 */ /* 0x001fca00078e020e */
[----:B------:R0:W4:Y:S01]  /*05b0*/  LDG.E.EL.U16 R8, desc[UR4][R18.64] ;  /* 0x0000000412087981 */ /* 0x000122000c2e1500 */
[----:B--2---:R-:W-:Y:S01]  /*05c0*/  HADD2.F32 R21, -RZ, R28.H0_H0 ;  /* 0x2000001cff157230 */ /* 0x004fe20000004100 */
[----:B------:R-:W-:Y:S01]  /*05d0*/  IADD3 R28, R6, 0x10, RZ ;  /* 0x00000010061c7810 */ /* 0x000fe20007ffe0ff */
[----:B---3--:R-:W-:-:S03]  /*05e0*/  HADD2.F32 R29, -RZ, R29.H0_H0 ;  /* 0x2000001dff1d7230 */ /* 0x008fc60000004100 */
[----:B-1----:R-:W-:Y:S01]  /*05f0*/  LOP3.LUT R25, R5, R28, RZ, 0xfc, !PT ;  /* 0x0000001c05197212 */ /* 0x002fe200078efcff */
[----:B----4-:R-:W-:Y:S02]  /*0600*/  HADD2.F32 R26, -RZ, R26.H0_H0 ;  /* 0x2000001aff1a7230 */ /* 0x010fe40000004100 */
[----:B------:R-:W-:-:S03]  /*0610*/  HADD2.F32 R20, -RZ, R20.H0_H0 ;  /* 0x20000014ff147230 */ /* 0x000fc60000004100 */
[----:B------:R-:W-:Y:S01]  /*0620*/  FMUL R21, R26, R21 ;  /* 0x000000151a157220 */ /* 0x000fe20000400000 */
[----:B------:R-:W-:Y:S01]  /*0630*/  IADD3 R26, R6, 0x14, RZ ;  /* 0x00000014061a7810 */ /* 0x000fe20007ffe0ff */
[----:B------:R-:W-:Y:S02]  /*0640*/  HADD2.F32 R10, -RZ, R10.H0_H0 ;  /* 0x2000000aff0a7230 */ /* 0x000fe40000004100 */
[----:B------:R-:W-:Y:S01]  /*0650*/  FFMA R11, R20, R21, R9 ;  /* 0x00000015140b7223 */ /* 0x000fe20000000009 */
[----:B------:R-:W-:Y:S01]  /*0660*/  LOP3.LUT R23, R5, R26, RZ, 0xfc, !PT ;  /* 0x0000001a05177212 */ /* 0x000fe200078efcff */
[----:B------:R-:W-:Y:S02]  /*0670*/  HADD2.F32 R24, -RZ, R24.H0_H0 ;  /* 0x20000018ff187230 */ /* 0x000fe40000004100 */
[----:B------:R-:W-:Y:S01]  /*0680*/  FMUL R29, R10, R29 ;  /* 0x0000001d0a1d7220 */ /* 0x000fe20000400000 */
[C---:B------:R-:W-:Y:S01]  /*0690*/  IMAD.WIDE R20, R25.reuse, 0x2, R12 ;  /* 0x0000000219147825 */ /* 0x040fe200078e020c */
[----:B------:R-:W2:Y:S03]  /*06a0*/  LDG.E.EL.U16 R9, desc[UR4][R16.64+0x18] ;  /* 0x0000180410097981 */ /* 0x000ea6000c2e1500 */
[----:B------:R-:W-:Y:S01]  /*06b0*/  FFMA R11, R24, R29, R11 ;  /* 0x0000001d180b7223 */ /* 0x000fe2000000000b */
[----:B0-----:R-:W-:Y:S01]  /*06c0*/  IMAD.WIDE R18, R25, 0x2, R14 ;  /* 0x0000000219127825 */ /* 0x001fe200078e020e */
[----:B------:R0:W3:Y:S03]  /*06d0*/  LDG.E.EL.U16 R10, desc[UR4][R20.64] ;  /* 0x00000004140a7981 */ /* 0x0000e6000c2e1500 */
[----:B------:R-:W-:Y:S01]  /*06e0*/  IMAD.WIDE R28, R23, 0x2, R12 ;  /* 0x00000002171c7825 */ /* 0x000fe200078e020c */
[----:B------:R1:W4:Y:S04]  /*06f0*/  LDG.E.EL.U16 R25, desc[UR4][R18.64] ;  /* 0x0000000412197981 */ /* 0x000328000c2e1500 */
[----:B------:R-:W4:Y:S01]  /*0700*/  LDG.E.EL.U16 R24, desc[UR4][R16.64+0x20] ;  /* 0x0000200410187981 */ /* 0x000f22000c2e1500 */
[----:B0-----:R-:W-:-:S03]  /*0710*/  IADD3 R20, R6, 0x18, RZ ;  /* 0x0000001806147810 */ /* 0x001fc60007ffe0ff */
[----:B------:R-:W4:Y:S01]  /*0720*/  LDG.E.EL.U16 R26, desc[UR4][R28.64] ;  /* 0x000000041c1a7981 */ /* 0x000f22000c2e1500 */
[----:B-1----:R-:W-:Y:S01]  /*0730*/  IMAD.WIDE R18, R23, 0x2, R14 ;  /* 0x0000000217127825 */ /* 0x002fe200078e020e */
[----:B------:R-:W-:-:S05]  /*0740*/  LOP3.LUT R23, R5, R20, RZ, 0xfc, !PT ;  /* 0x0000001405177212 */ /* 0x000fca00078efcff */
[----:B------:R0:W4:Y:S01]  /*0750*/  LDG.E.EL.U16 R18, desc[UR4][R18.64] ;  /* 0x0000000412127981 */ /* 0x000122000c2e1500 */
[----:B------:R-:W-:-:S03]  /*0760*/  IMAD.WIDE R20, R23, 0x2, R12 ;  /* 0x0000000217147825 */ /* 0x000fc600078e020c */
[----:B------:R-:W4:Y:S01]  /*0770*/  LDG.E.EL.U16 R28, desc[UR4][R16.64+0x28] ;  /* 0x00002804101c7981 */ /* 0x000f22000c2e1500 */
[----:B------:R-:W-:-:S03]  /*0780*/  HADD2.F32 R27, -RZ, R27.H0_H0 ;  /* 0x2000001bff1b7230 */ /* 0x000fc60000004100 */
[----:B------:R-:W4:Y:S01]  /*0790*/  LDG.E.EL.U16 R20, desc[UR4][R20.64] ;  /* 0x0000000414147981 */ /* 0x000f22000c2e1500 */
[----:B------:R-:W-:-:S05]  /*07a0*/  HADD2.F32 R22, -RZ, R22.H0_H0 ;  /* 0x20000016ff167230 */ /* 0x000fca0000004100 */
[----:B0-----:R-:W-:Y:S01]  /*07b0*/  FMUL R19, R22, R27 ;  /* 0x0000001b16137220 */ /* 0x001fe20000400000 */
[----:B------:R-:W-:-:S05]  /*07c0*/  IMAD.WIDE R22, R23, 0x2, R14 ;  /* 0x0000000217167825 */ /* 0x000fca00078e020e */
[----:B------:R0:W4:Y:S01]  /*07d0*/  LDG.E.EL.U16 R27, desc[UR4][R22.64] ;  /* 0x00000004161b7981 */ /* 0x000122000c2e1500 */
[----:B------:R-:W-:-:S04]  /*07e0*/  IADD3 R29, R6, 0x1c, RZ ;  /* 0x0000001c061d7810 */ /* 0x000fc80007ffe0ff */
[----:B------:R-:W-:Y:S01]  /*07f0*/  LOP3.LUT R29, R5, R29, RZ, 0xfc, !PT ;  /* 0x0000001d051d7212 */ /* 0x000fe200078efcff */
[----:B------:R-:W-:-:S04]  /*0800*/  HADD2.F32 R8, -RZ, R8.H0_H0 ;  /* 0x20000008ff087230 */ /* 0x000fc80000004100 */
[----:B0-----:R-:W-:-:S04]  /*0810*/  IMAD.WIDE R22, R29, 0x2, R12 ;  /* 0x000000021d167825 */ /* 0x001fc800078e020c */
[----:B------:R-:W-:Y:S02]  /*0820*/  FFMA R11, R8, R19, R11 ;  /* 0x00000013080b7223 */ /* 0x000fe4000000000b */
[----:B------:R-:W4:Y:S04]  /*0830*/  LDG.E.EL.U16 R19, desc[UR4][R16.64+0x30] ;  /* 0x0000300410137981 */ /* 0x000f28000c2e1500 */
[----:B------:R0:W4:Y:S01]  /*0840*/  LDG.E.EL.U16 R21, desc[UR4][R22.64] ;  /* 0x0000000416157981 */ /* 0x000122000c2e1500 */
[----:B--2---:R-:W-:Y:S02]  /*0850*/  HADD2.F32 R9, -RZ, R9.H0_H0 ;  /* 0x20000009ff097230 */ /* 0x004fe40000004100 */
[----:B---3--:R-:W-:Y:S02]  /*0860*/  HADD2.F32 R10, -RZ, R10.H0_H0 ;  /* 0x2000000aff0a7230 */ /* 0x008fe40000004100 */
[----:B----4-:R-:W-:-:S03]  /*0870*/  HADD2.F32 R8, -RZ, R25.H0_H0 ;  /* 0x20000019ff087230 */ /* 0x010fc60000004100 */
[----:B------:R-:W-:Y:S01]  /*0880*/  FMUL R9, R10, R9 ;  /* 0x000000090a097220 */ /* 0x000fe20000400000 */
[----:B------:R-:W-:Y:S02]  /*0890*/  HADD2.F32 R24, -RZ, R24.H0_H0 ;  /* 0x20000018ff187230 */ /* 0x000fe40000004100 */
[----:B------:R-:W-:Y:S02]  /*08a0*/  HADD2.F32 R26, -RZ, R26.H0_H0 ;  /* 0x2000001aff1a7230 */ /* 0x000fe40000004100 */
[----:B------:R-:W-:Y:S01]  /*08b0*/  FFMA R11, R8, R9, R11 ;  /* 0x00000009080b7223 */ /* 0x000fe2000000000b */
[----:B------:R-:W-:Y:S02]  /*08c0*/  IADD3 R10, R6, 0x20, RZ ;  /* 0x00000020060a7810 */ /* 0x000fe40007ffe0ff */
[----:B------:R-:W-:Y:S01]  /*08d0*/  FMUL R24, R26, R24 ;  /* 0x000000181a187220 */ /* 0x000fe20000400000 */
[----:B------:R-:W-:Y:S01]  /*08e0*/  HADD2.F32 R26, -RZ, R18.H0_H0 ;  /* 0x20000012ff1a7230 */ /* 0x000fe20000004100 */
[----:B0-----:R-:W-:-:S04]  /*08f0*/  LOP3.LUT R23, R5, R10, RZ, 0xfc, !PT ;  /* 0x0000000a05177212 */ /* 0x001fc800078efcff */
[----:B------:R-:W-:Y:S01]  /*0900*/  FFMA R26, R26, R24, R11 ;  /* 0x000000181a1a7223 */ /* 0x000fe2000000000b */
[----:B------:R-:W-:Y:S01]  /*0910*/  IADD3 R24, R6, 0x24, RZ ;  /* 0x0000002406187810 */ /* 0x000fe20007ffe0ff */
[----:B------:R-:W-:-:S03]  /*0920*/  IMAD.WIDE R8, R29, 0x2, R14 ;  /* 0x000000021d087825 */ /* 0x000fc600078e020e */
[----:B------:R-:W-:Y:S01]  /*0930*/  LOP3.LUT R29, R5, R24, RZ, 0xfc, !PT ;  /* 0x00000018051d7212 */ /* 0x000fe200078efcff */
[C---:B------:R-:W-:Y:S01]  /*0940*/  IMAD.WIDE R10, R23.reuse, 0x2, R12 ;  /* 0x00000002170a7825 */ /* 0x040fe200078e020c */
[----:B------:R0:W2:Y:S03]  /*0950*/  LDG.E.EL.U16 R18, desc[UR4][R8.64] ;  /* 0x0000000408127981 */ /* 0x0000a6000c2e1500 */
[----:B------:R-:W-:Y:S02]  /*0960*/  HADD2.F32 R28, -RZ, R28.H0_H0 ;  /* 0x2000001cff1c7230 */ /* 0x000fe40000004100 */
[----:B------:R-:W-:Y:S02]  /*0970*/  HADD2.F32 R25, -RZ, R20.H0_H0 ;  /* 0x20000014ff197230 */ /* 0x000fe40000004100 */
[--C-:B------:R-:W-:Y:S01]  /*0980*/  IMAD.WIDE R22, R23, 0x2, R14.reuse ;  /* 0x0000000217167825 */ /* 0x100fe200078e020e */
[----:B------:R1:W3:Y:S03]  /*0990*/  LDG.E.EL.U16 R20, desc[UR4][R10.64] ;  /* 0x000000040a147981 */ /* 0x0002e6000c2e1500 */
[----:B0-----:R-:W-:-:S02]  /*09a0*/  IMAD.WIDE R8, R29, 0x2, R14 ;  /* 0x000000021d087825 */ /* 0x001fc400078e020e */
[----:B------:R-:W4:Y:S02]  /*09b0*/  LDG.E.EL.U16 R22, desc[UR4][R22.64] ;  /* 0x0000000416167981 */ /* 0x000f24000c2e1500 */
[----:B-1----:R-:W-:Y:S01]  /*09c0*/  FMUL R11, R25, R28 ;  /* 0x0000001c190b7220 */ /* 0x002fe20000400000 */
[----:B------:R-:W-:Y:S01]  /*09d0*/  IMAD.WIDE R24, R29, 0x2, R12 ;  /* 0x000000021d187825 */ /* 0x000fe200078e020c */
[----:B------:R-:W4:Y:S04]  /*09e0*/  LDG.E.EL.U16 R28, desc[UR4][R16.64+0x38] ;  /* 0x00003804101c7981 */ /* 0x000f28000c2e1500 */
[----:B------:R0:W4:Y:S04]  /*09f0*/  LDG.E.EL.U16 R23, desc[UR4][R8.64] ;  /* 0x0000000408177981 */ /* 0x000128000c2e1500 */
[----:B------:R2:W4:Y:S04]  /*0a00*/  LDG.E.EL.U16 R24, desc[UR4][R24.64] ;  /* 0x0000000418187981 */ /* 0x000528000c2e1500 */
[----:B------:R-:W4:Y:S01]  /*0a10*/  LDG.E.EL.U16 R29, desc[UR4][R16.64+0x40] ;  /* 0x00004004101d7981 */ /* 0x000f22000c2e1500 */
[----:B0-----:R-:W-:Y:S01]  /*0a20*/  IADD3 R8, R6, 0x28, RZ ;  /* 0x0000002806087810 */ /* 0x001fe20007ffe0ff */
[----:B------:R-:W-:-:S03]  /*0a30*/  HADD2.F32 R9, -RZ, R27.H0_H0 ;  /* 0x2000001bff097230 */ /* 0x000fc60000004100 */
[----:B------:R-:W-:Y:S02]  /*0a40*/  LOP3.LUT R27, R5, R8, RZ, 0xfc, !PT ;  /* 0x00000008051b7212 */ /* 0x000fe400078efcff */
[----:B------:R-:W-:-:S03]  /*0a50*/  FFMA R26, R9, R11, R26 ;  /* 0x0000000b091a7223 */ /* 0x000fc6000000001a */
[----:B------:R-:W-:-:S06]  /*0a60*/  IMAD.WIDE R10, R27, 0x2, R12 ;  /* 0x000000021b0a7825 */ /* 0x000fcc00078e020c */
[----:B------:R-:W4:Y:S01]  /*0a70*/  LDG.E.EL.U16 R11, desc[UR4][R10.64] ;  /* 0x000000040a0b7981 */ /* 0x000f22000c2e1500 */
[----:B------:R-:W-:Y:S02]  /*0a80*/  HADD2.F32 R19, -RZ, R19.H0_H0 ;  /* 0x20000013ff137230 */ /* 0x000fe40000004100 */
[----:B------:R-:W-:Y:S01]  /*0a90*/  HADD2.F32 R21, -RZ, R21.H0_H0 ;  /* 0x20000015ff157230 */ /* 0x000fe20000004100 */
[----:B------:R-:W4:Y:S01]  /*0aa0*/  LDG.E.EL.U16 R10, desc[UR4][R16.64+0x48] ;  /* 0x00004804100a7981 */ /* 0x000f22000c2e1500 */
[----:B------:R-:W-:-:S04]  /*0ab0*/  IMAD.WIDE R8, R27, 0x2, R14 ;  /* 0x000000021b087825 */ /* 0x000fc800078e020e */
[----:B------:R-:W-:Y:S02]  /*0ac0*/  FMUL R21, R21, R19 ;  /* 0x0000001315157220 */ /* 0x000fe40000400000 */
[----:B------:R0:W4:Y:S01]  /*0ad0*/  LDG.E.EL.U16 R19, desc[UR4][R8.64] ;  /* 0x0000000408137981 */ /* 0x000122000c2e1500 */
[----:B--2---:R-:W-:Y:S01]  /*0ae0*/  HADD2.F32 R25, -RZ, R18.H0_H0 ;  /* 0x20000012ff197230 */ /* 0x004fe20000004100 */
[----:B------:R-:W-:Y:S01]  /*0af0*/  IADD3 R18, R6, 0x2c, RZ ;  /* 0x0000002c06127810 */ /* 0x000fe20007ffe0ff */
[----:B---3--:R-:W-:-:S03]  /*0b00*/  HADD2.F32 R20, -RZ, R20.H0_H0 ;  /* 0x20000014ff147230 */ /* 0x008fc60000004100 */
[----:B------:R-:W-:Y:S01]  /*0b10*/  FFMA R25, R25, R21, R26 ;  /* 0x0000001519197223 */ /* 0x000fe2000000001a */
[----:B----4-:R-:W-:Y:S02]  /*0b20*/  HADD2.F32 R22, -RZ, R22.H0_H0 ;  /* 0x20000016ff167230 */ /* 0x010fe40000004100 */
[----:B------:R-:W-:Y:S01]  /*0b30*/  HADD2.F32 R27, -RZ, R28.H0_H0 ;  /* 0x2000001cff1b7230 */ /* 0x000fe20000004100 */
[----:B------:R-:W-:-:S04]  /*0b40*/  LOP3.LUT R21, R5, R18, RZ, 0xfc, !PT ;  /* 0x0000001205157212 */ /* 0x000fc800078efcff */
[----:B------:R-:W-:Y:S01]  /*0b50*/  FMUL R20, R20, R27 ;  /* 0x0000001b14147220 */ /* 0x000fe20000400000 */
[----:B------:R-:W-:Y:S02]  /*0b60*/  HADD2.F32 R24, -RZ, R24.H0_H0 ;  /* 0x20000018ff187230 */ /* 0x000fe40000004100 */
[----:B------:R-:W-:Y:S02]  /*0b70*/  HADD2.F32 R29, -RZ, R29.H0_H0 ;  /* 0x2000001dff1d7230 */ /* 0x000fe40000004100 */
[----:B------:R-:W-:Y:S01]  /*0b80*/  FFMA R20, R22, R20, R25 ;  /* 0x0000001416147223 */ /* 0x000fe20000000019 */
[----:B------:R-:W-:Y:S01]  /*0b90*/  HADD2.F32 R23, -RZ, R23.H0_H0 ;  /* 0x20000017ff177230 */ /* 0x000fe20000004100 */
[----:B------:R-:W-:Y:S01]  /*0ba0*/  IADD3 R18, R6, 0x30, RZ ;  /* 0x0000003006127810 */ /* 0x000fe20007ffe0ff */
[----:B------:R-:W-:Y:S01]  /*0bb0*/  FMUL R24, R24, R29 ;  /* 0x0000001d18187220 */ /* 0x000fe20000400000 */
[----:B------:R-:W-:Y:S01]  /*0bc0*/  IADD3 R25, R6, 0x34, RZ ;  /* 0x0000003406197810 */ /* 0x000fe20007ffe0ff */
[----:B0-----:R-:W-:Y:S01]  /*0bd0*/  IMAD.WIDE R8, R21, 0x2, R12 ;  /* 0x0000000215087825 */ /* 0x001fe200078e020c */
[----:B------:R-:W2:Y:S03]  /*0be0*/  LDG.E.EL.U16 R29, desc[UR4][R16.64+0x58] ;  /* 0x00005804101d7981 */ /* 0x000ea6000c2e1500 */
[----:B------:R-:W-:Y:S01]  /*0bf0*/  FFMA R27, R23, R24, R20 ;  /* 0x00000018171b7223 */ /* 0x000fe20000000014 */
[----:B------:R-:W-:Y:S01]  /*0c00*/  LOP3.LUT R24, R5, R18, RZ, 0xfc, !PT ;  /* 0x0000001205187212 */ /* 0x000fe200078efcff */
[----:B------:R-:W-:Y:S01]  /*0c10*/  IMAD.WIDE R20, R21, 0x2, R14 ;  /* 0x0000000215147825 */ /* 0x000fe200078e020e */
[----:B------:R-:W-:Y:S01]  /*0c20*/  LOP3.LUT R25, R5, R25, RZ, 0xfc, !PT ;  /* 0x0000001905197212 */ /* 0x000fe200078efcff */
[----:B------:R0:W3:Y:S02]  /*0c30*/  LDG.E.EL.U16 R26, desc[UR4][R8.64] ;  /* 0x00000004081a7981 */ /* 0x0000e4000c2e1500 */
[----:B------:R-:W-:-:S02]  /*0c40*/  IMAD.WIDE R22, R24, 0x2, R12 ;  /* 0x0000000218167825 */ /* 0x000fc400078e020c */
[----:B------:R-:W4:Y:S02]  /*0c50*/  LDG.E.EL.U16 R18, desc[UR4][R16.64+0x50] ;  /* 0x0000500410127981 */ /* 0x000f24000c2e1500 */
[----:B------:R-:W-:Y:S02]  /*0c60*/  HADD2.F32 R11, -RZ, R11.H0_H0 ;  /* 0x2000000bff0b7230 */ /* 0x000fe40000004100 */
[----:B------:R1:W4:Y:S01]  /*0c70*/  LDG.E.EL.U16 R28, desc[UR4][R20.64] ;  /* 0x00000004141c7981 */ /* 0x000322000c2e1500 */
[----:B------:R-:W-:-:S03]  /*0c80*/  HADD2.F32 R10, -RZ, R10.H0_H0 ;  /* 0x2000000aff0a7230 */ /* 0x000fc60000004100 */
[----:B------:R1:W4:Y:S01]  /*0c90*/  LDG.E.EL.U16 R22, desc[UR4][R22.64] ;  /* 0x0000000416167981 */ /* 0x000322000c2e1500 */
[----:B0-----:R-:W-:-:S04]  /*0ca0*/  IMAD.WIDE R8, R24, 0x2, R14 ;  /* 0x0000000218087825 */ /* 0x001fc800078e020e */
[----:B-1----:R-:W-:Y:S01]  /*0cb0*/  FMUL R20, R11, R10 ;  /* 0x0000000a0b147220 */ /* 0x002fe20000400000 */
[----:B------:R-:W-:Y:S01]  /*0cc0*/  IMAD.WIDE R10, R25, 0x2, R12 ;  /* 0x00000002190a7825 */ /* 0x000fe200078e020c */
[----:B------:R-:W-:Y:S01]  /*0cd0*/  IADD3 R21, R6, 0x38, RZ ;  /* 0x0000003806157810 */ /* 0x000fe20007ffe0ff */
[----:B------:R-:W4:Y:S02]  /*0ce0*/  LDG.E.EL.U16 R8, desc[UR4][R8.64] ;  /* 0x0000000408087981 */ /* 0x000f24000c2e1500 */
[----:B------:R-:W-:Y:S01]  /*0cf0*/  HADD2.F32 R19, -RZ, R19.H0_H0 ;  /* 0x20000013ff137230 */ /* 0x000fe20000004100 */
[----:B------:R-:W-:Y:S01]  /*0d00*/  LOP3.LUT R23, R5, R21, RZ, 0xfc, !PT ;  /* 0x0000001505177212 */ /* 0x000fe200078efcff */
[----:B------:R4:W4:Y:S01]  /*0d10*/  LDG.E.EL.U16 R10, desc[UR4][R10.64] ;  /* 0x000000040a0a7981 */ /* 0x000922000c2e1500 */
[----:B------:R-:W-:-:S03]  /*0d20*/  IMAD.WIDE R24, R25, 0x2, R14 ;  /* 0x0000000219187825 */ /* 0x000fc600078e020e */
[----:B------:R-:W4:Y:S01]  /*0d30*/  LDG.E.EL.U16 R9, desc[UR4][R16.64+0x60] ;  /* 0x0000600410097981 */ /* 0x000f22000c2e1500 */
[----:B------:R-:W-:Y:S01]  /*0d40*/  FFMA R27, R19, R20, R27 ;  /* 0x00000014131b7223 */ /* 0x000fe2000000001b */
[----:B------:R-:W-:Y:S02]  /*0d50*/  IMAD.WIDE R20, R23, 0x2, R12 ;  /* 0x0000000217147825 */ /* 0x000fe400078e020c */
[----:B------:R0:W4:Y:S04]  /*0d60*/  LDG.E.EL.U16 R24, desc[UR4][R24.64] ;  /* 0x0000000418187981 */ /* 0x000128000c2e1500 */
[----:B------:R1:W4:Y:S04]  /*0d70*/  LDG.E.EL.U16 R20, desc[UR4][R20.64] ;  /* 0x0000000414147981 */ /* 0x000328000c2e1500 */
[----:B------:R-:W4:Y:S01]  /*0d80*/  LDG.E.EL.U16 R19, desc[UR4][R16.64+0x68] ;  /* 0x0000680410137981 */ /* 0x000f22000c2e1500 */
[----:B--2---:R-:W-:-:S02]  /*0d90*/  HADD2.F32 R29, -RZ, R29.H0_H0 ;  /* 0x2000001dff1d7230 */ /* 0x004fc40000004100 */
[----:B---3--:R-:W-:Y:S02]  /*0da0*/  HADD2.F32 R26, -RZ, R26.H0_H0 ;  /* 0x2000001aff1a7230 */ /* 0x008fe40000004100 */
[----:B----4-:R-:W-:Y:S02]  /*0db0*/  HADD2.F32 R11, -RZ, R18.H0_H0 ;  /* 0x20000012ff0b7230 */ /* 0x010fe40000004100 */
[----:B------:R-:W-:-:S03]  /*0dc0*/  HADD2.F32 R28, -RZ, R28.H0_H0 ;  /* 0x2000001cff1c7230 */ /* 0x000fc60000004100 */
[----:B------:R-:W-:Y:S01]  /*0dd0*/  FMUL R11, R26, R11 ;  /* 0x0000000b1a0b7220 */ /* 0x000fe20000400000 */
[----:B------:R-:W-:-:S03]  /*0de0*/  HADD2.F32 R22, -RZ, R22.H0_H0 ;  /* 0x20000016ff167230 */ /* 0x000fc60000004100 */
[----:B------:R-:W-:Y:S01]  /*0df0*/  FFMA R11, R28, R11, R27 ;  /* 0x0000000b1c0b7223 */ /* 0x000fe2000000001b */
[----:B------:R-:W-:Y:S01]  /*0e00*/  IADD3 R18, R6, 0x3c, RZ ;  /* 0x0000003c06127810 */ /* 0x000fe20007ffe0ff */
[----:B------:R-:W-:Y:S01]  /*0e10*/  FMUL R22, R22, R29 ;  /* 0x0000001d16167220 */ /* 0x000fe20000400000 */
[----:B------:R-:W-:Y:S02]  /*0e20*/  HADD2.F32 R8, -RZ, R8.H0_H0 ;  /* 0x20000008ff087230 */ /* 0x000fe40000004100 */
[----:B------:R-:W-:-:S03]  /*0e30*/  HADD2.F32 R10, -RZ, R10.H0_H0 ;  /* 0x2000000aff0a7230 */ /* 0x000fc60000004100 */
[----:B------:R-:W-:Y:S01]  /*0e40*/  FFMA R26, R8, R22, R11 ;  /* 0x00000016081a7223 */ /* 0x000fe2000000000b */
[----:B------:R-:W-:Y:S01]  /*0e50*/  HADD2.F32 R9, -RZ, R9.H0_H0 ;  /* 0x20000009ff097230 */ /* 0x000fe20000004100 */
[----:B------:R-:W-:Y:S02]  /*0e60*/  IADD3 R28, R6, 0x40, RZ ;  /* 0x00000040061c7810 */ /* 0x000fe40007ffe0ff */
[----:B0-----:R-:W-:Y:S02]  /*0e70*/  LOP3.LUT R25, R5, R18, RZ, 0xfc, !PT ;  /* 0x0000001205197212 */ /* 0x001fe400078efcff */
[----:B------:R-:W-:Y:S01]  /*0e80*/  FMUL R22, R10, R9 ;  /* 0x000000090a167220 */ /* 0x000fe20000400000 */
[----:B------:R-:W-:Y:S01]  /*0e90*/  IMAD.WIDE R8, R23, 0x2, R14 ;  /* 0x0000000217087825 */ /* 0x000fe200078e020e */
[----:B------:R-:W-:-:S03]  /*0ea0*/  LOP3.LUT R29, R5, R28, RZ, 0xfc, !PT ;  /* 0x0000001c051d7212 */ /* 0x000fc600078efcff */
[----:B-1----:R-:W-:Y:S01]  /*0eb0*/  HADD2.F32 R21, -RZ, R24.H0_H0 ;  /* 0x20000018ff157230 */ /* 0x002fe20000004100 */
[----:B------:R-:W-:Y:S01]  /*0ec0*/  IADD3 R6, P0, R6, 0x44, RZ ;  /* 0x0000004406067810 */ /* 0x000fe20007f1e0ff */
[----:B------:R0:W2:Y:S01]  /*0ed0*/  LDG.E.EL.U16 R18, desc[UR4][R8.64] ;  /* 0x0000000408127981 */ /* 0x0000a2000c2e1500 */
[----:B------:R-:W-:-:S04]  /*0ee0*/  IMAD.WIDE R10, R25, 0x2, R12 ;  /* 0x00000002190a7825 */ /* 0x000fc800078e020c */
[----:B------:R-:W-:Y:S01]  /*0ef0*/  FFMA R26, R21, R22, R26 ;  /* 0x00000016151a7223 */ /* 0x000fe2000000001a */
[----:B------:R-:W-:Y:S01]  /*0f00*/  HADD2.F32 R20, -RZ, R20.H0_H0 ;  /* 0x20000014ff147230 */ /* 0x000fe20000004100 */
[----:B------:R-:W3:Y:S01]  /*0f10*/  LDG.E.EL.U16 R21, desc[UR4][R16.64+0x70] ;  /* 0x0000700410157981 */ /* 0x000ee2000c2e1500 */
[----:B------:R-:W-:Y:S01]  /*0f20*/  IMAD.WIDE R22, R25, 0x2, R14 ;  /* 0x0000000219167825 */ /* 0x000fe200078e020e */
[----:B------:R-:W-:Y:S02]  /*0f30*/  LOP3.LUT R28, R5, R6, RZ, 0xfc, !PT ;  /* 0x00000006051c7212 */ /* 0x000fe400078efcff */
[----:B------:R1:W4:Y:S01]  /*0f40*/  LDG.E.EL.U16 R27, desc[UR4][R10.64] ;  /* 0x000000040a1b7981 */ /* 0x000322000c2e1500 */
[----:B0-----:R-:W-:Y:S02]  /*0f50*/  HADD2.F32 R9, -RZ, R19.H0_H0 ;  /* 0x20000013ff097230 */ /* 0x001fe40000004100 */
[C---:B------:R-:W-:Y:S01]  /*0f60*/  IMAD.WIDE R24, R29.reuse, 0x2, R12 ;  /* 0x000000021d187825 */ /* 0x040fe200078e020c */
[----:B------:R-:W4:Y:S03]  /*0f70*/  LDG.E.EL.U16 R19, desc[UR4][R16.64+0x78] ;  /* 0x0000780410137981 */ /* 0x000f26000c2e1500 */
[----:B------:R-:W-:Y:S01]  /*0f80*/  FMUL R20, R20, R9 ;  /* 0x0000000914147220 */ /* 0x000fe20000400000 */
[----:B------:R-:W-:Y:S01]  /*0f90*/  IMAD.WIDE R8, R29, 0x2, R14 ;  /* 0x000000021d087825 */ /* 0x000fe200078e020e */
[----:B------:R-:W4:Y:S03]  /*0fa0*/  LDG.E.EL.U16 R22, desc[UR4][R22.64] ;  /* 0x0000000416167981 */ /* 0x000f26000c2e1500 */
[C---:B-1----:R-:W-:Y:S01]  /*0fb0*/  IMAD.WIDE R10, R28.reuse, 0x2, R12 ;  /* 0x000000021c0a7825 */ /* 0x042fe200078e020c */
[----:B------:R-:W4:Y:S03]  /*0fc0*/  LDG.E.EL.U16 R24, desc[UR4][R24.64] ;  /* 0x0000000418187981 */ /* 0x000f26000c2e1500 */
[----:B------:R-:W-:Y:S01]  /*0fd0*/  IMAD.WIDE R28, R28, 0x2, R14 ;  /* 0x000000021c1c7825 */ /* 0x000fe200078e020e */
[----:B------:R-:W4:Y:S04]  /*0fe0*/  LDG.E.EL.U16 R8, desc[UR4][R8.64] ;  /* 0x0000000408087981 */ /* 0x000f28000c2e1500 */
[----:B------:R-:W4:Y:S04]  /*0ff0*/  LDG.E.EL.U16 R10, desc[UR4][R10.64] ;  /* 0x000000040a0a7981 */ /* 0x000f28000c2e1500 */
[----:B------:R-:W4:Y:S04]  /*1000*/  LDG.E.EL.U16 R28, desc[UR4][R28.64] ;  /* 0x000000041c1c7981 */ /* 0x000f28000c2e1500 */
[----:B------:R0:W4:Y:S01]  /*1010*/  LDG.E.EL.U16 R9, desc[UR4][R16.64+0x80] ;  /* 0x0000800410097981 */ /* 0x000122000c2e1500 */
[----:B------:R-:W-:-:S02]  /*1020*/  IADD3.X R7, RZ, R7, RZ, P0, !PT ;  /* 0x00000007ff077210 */ /* 0x000fc400007fe4ff */
[----:B------:R-:W-:-:S04]  /*1030*/  ISETP.GE.U32.AND P0, PT, R6, 0xffc, PT ;  /* 0x00000ffc0600780c */ /* 0x000fc80003f06070 */
[----:B------:R-:W-:Y:S02]  /*1040*/  ISETP.GE.U32.AND.EX P0, PT, R7, RZ, PT, P0 ;  /* 0x000000ff0700720c */ /* 0x000fe40003f06100 */
[----:B0-----:R-:W-:-:S04]  /*1050*/  IADD3 R16, P2, R16, 0x88, RZ ;  /* 0x0000008810107810 */ /* 0x001fc80007f5e0ff */
[----:B------:R-:W-:Y:S01]  /*1060*/  IADD3.X R17, RZ, R17, RZ, P2, !PT ;  /* 0x00000011ff117210 */ /* 0x000fe200017fe4ff */
[----:B---3--:R-:W-:Y:S02]  /*1070*/  HADD2.F32 R23, -RZ, R21.H0_H0 ;  /* 0x20000015ff177230 */ /* 0x008fe40000004100 */
[----:B--2---:R-:W-:Y:S02]  /*1080*/  HADD2.F32 R21, -RZ, R18.H0_H0 ;  /* 0x20000012ff157230 */ /* 0x004fe40000004100 */
[----:B----4-:R-:W-:-:S03]  /*1090*/  HADD2.F32 R27, -RZ, R27.H0_H0 ;  /* 0x2000001bff1b7230 */ /* 0x010fc60000004100 */
[----:B------:R-:W-:Y:S01]  /*10a0*/  FFMA R20, R21, R20, R26 ;  /* 0x0000001415147223 */ /* 0x000fe2000000001a */
[----:B------:R-:W-:Y:S02]  /*10b0*/  HADD2.F32 R21, -RZ, R19.H0_H0 ;  /* 0x20000013ff157230 */ /* 0x000fe40000004100 */
[----:B------:R-:W-:Y:S01]  /*10c0*/  FMUL R23, R27, R23 ;  /* 0x000000171b177220 */ /* 0x000fe20000400000 */
[----:B------:R-:W-:Y:S02]  /*10d0*/  HADD2.F32 R19, -RZ, R22.H0_H0 ;  /* 0x20000016ff137230 */ /* 0x000fe40000004100 */
[----:B------:R-:W-:-:S03]  /*10e0*/  HADD2.F32 R24, -RZ, R24.H0_H0 ;  /* 0x20000018ff187230 */ /* 0x000fc60000004100 */
[----:B------:R-:W-:Y:S01]  /*10f0*/  FFMA R19, R19, R23, R20 ;  /* 0x0000001713137223 */ /* 0x000fe20000000014 */
[----:B------:R-:W-:Y:S02]  /*1100*/  HADD2.F32 R8, -RZ, R8.H0_H0 ;  /* 0x20000008ff087230 */ /* 0x000fe40000004100 */
[----:B------:R-:W-:Y:S01]  /*1110*/  FMUL R21, R24, R21 ;  /* 0x0000001518157220 */ /* 0x000fe20000400000 */
[----:B------:R-:W-:-:S03]  /*1120*/  HADD2.F32 R10, -RZ, R10.H0_H0 ;  /* 0x2000000aff0a7230 */ /* 0x000fc60000004100 */
[----:B------:R-:W-:Y:S01]  /*1130*/  FFMA R19, R8, R21, R19 ;  /* 0x0000001508137223 */ /* 0x000fe20000000013 */
[----:B------:R-:W-:Y:S02]  /*1140*/  HADD2.F32 R28, -RZ, R28.H0_H0 ;  /* 0x2000001cff1c7230 */ /* 0x000fe40000004100 */
[----:B------:R-:W-:-:S05]  /*1150*/  HADD2.F32 R9, -RZ, R9.H0_H0 ;  /* 0x20000009ff097230 */ /* 0x000fca0000004100 */
[----:B------:R-:W-:-:S04]  /*1160*/  FMUL R9, R10, R9 ;  /* 0x000000090a097220 */ /* 0x000fc80000400000 */
[----:B------:R-:W-:Y:S01]  /*1170*/  FFMA R9, R28, R9, R19 ;  /* 0x000000091c097223 */ /* 0x000fe20000000013 */
[----:B------:R-:W-:Y:S06]  /*1180*/  @!P0 BRA `(.L_x_1) ;  /* 0xfffffff000b88947 */ /* 0x000fec000383ffff */
.L_x_0:
[----:B-1----:R-:W-:Y:S05]  /*1190*/  WARPSYNC.ALL ;  /* 0x0000000000007948 */ /* 0x002fea0003800000 */
[----:B------:R-:W1:Y:S01]  /*11a0*/  SHFL.BFLY PT, R6, R9, 0x2, 0x1f ;  /* 0x0c401f0009067f89 */ /* 0x000e6200000e0000 */
[----:B------:R-:W2:Y:S01]  /*11b0*/  LDC.64 R10, c[0x0][0x220] ;  /* 0x00008800ff0a7b82 */ /* 0x000ea20000000a00 */
[----:B-----5:R-:W-:Y:S01]  /*11c0*/  FMUL R12, R3, R3 ;  /* 0x00000003030c7220 */ /* 0x020fe20000400000 */
[----:B------:R-:W-:-:S04]  /*11d0*/  LOP3.LUT P0, RZ, R0, 0xf0, RZ, 0xc0, !PT ;  /* 0x000000f000ff7812 */ /* 0x000fc8000780c0ff */
[----:B------:R-:W-:Y:S01]  /*11e0*/  ISETP.LT.AND P0, PT, R2, UR6, !P0 ;  /* 0x0000000602007c0c */ /* 0x000fe2000c701270 */
[----:B-1----:R-:W-:Y:S02]  /*11f0*/  FADD R8, R6, R9 ;  /* 0x0000000906087221 */ /* 0x002fe40000000000 */
[----:B------:R-:W2:Y:S03]  /*1200*/  LDC.64 R6, c[0x0][0x210] ;  /* 0x00008400ff067b82 */ /* 0x000ea60000000a00 */
[----:B------:R-:W1:Y:S01]  /*1210*/  SHFL.BFLY PT, R13, R8, 0x1, 0x1f ;  /* 0x0c201f00080d7f89 */ /* 0x000e6200000e0000 */
[----:B------:R-:W-:Y:S02]  /*1220*/  ULDC.64 UR8, c[0x0][0x218] ;  /* 0x0000860000087ab9 */ /* 0x000fe40000000a00 */
[----:B------:R-:W-:Y:S01]  /*1230*/  IADD3 R4, P2, R4, UR8, RZ ;  /* 0x0000000804047c10 */ /* 0x000fe2000ff5e0ff */
[----:B-1----:R-:W-:Y:S01]  /*1240*/  FADD R14, R8, R13 ;  /* 0x0000000d080e7221 */ /* 0x002fe20000000000 */
[----:B------:R-:W-:Y:S01]  /*1250*/  FMUL R13, R12, R3 ;  /* 0x000000030c0d7220 */ /* 0x000fe20000400000 */
[----:B------:R-:W-:-:S02]  /*1260*/  MOV R12, 0xfffffffc ;  /* 0xfffffffc000c7802 */ /* 0x000fc40000000f00 */
[----:B------:R-:W-:-:S04]  /*1270*/  FMUL R0, R14, 0.5 ;  /* 0x3f0000000e007820 */ /* 0x000fc80000400000 */
[----:B------:R-:W-:Y:S01]  /*1280*/  FMUL R2, R0, R13 ;  /* 0x0000000d00027220 */ /* 0x000fe20000400000 */
[----:B------:R-:W-:Y:S02]  /*1290*/  IADD3.X R13, RZ, UR9, RZ, P2, !PT ;  /* 0x00000009ff0d7c10 */ /* 0x000fe400097fe4ff */
[----:B------:R-:W-:Y:S01]  /*12a0*/  MOV R0, 0xffffffff ;  /* 0xffffffff00007802 */ /* 0x000fe20000000f00 */
[----:B--2---:R-:W-:-:S07]  /*12b0*/  FMUL R2, R2, 0.000244140625 ;  /* 0x3980000002027820 */ /* 0x004fce0000400000 */
.L_x_2:
[----:B------:R-:W-:Y:S02]  /*12c0*/  IADD3 R12, P2, R12, 0x4, RZ ;  /* 0x000000040c0c7810 */ /* 0x000fe40007f5e0ff */
[----:B------:R-:W-:Y:S02]  /*12d0*/  PRMT R18, RZ, 0x7610, R18 ;  /* 0x00007610ff127816 */ /* 0x000fe40000000012 */
[----:B-1----:R-:W-:Y:S02]  /*12e0*/  LOP3.LUT R9, R5, R12, RZ, 0xfc, !PT ;  /* 0x0000000c05097212 */ /* 0x002fe400078efcff */
[----:B------:R-:W-:-:S03]  /*12f0*/  PRMT R16, RZ, 0x7610, R16 ;  /* 0x00007610ff107816 */ /* 0x000fc60000000010 */
[----:B------:R-:W-:-:S04]  /*1300*/  IMAD.WIDE R14, R9, 0x2, R10 ;  /* 0x00000002090e7825 */ /* 0x000fc800078e020a */
[----:B------:R-:W-:Y:S01]  /*1310*/  IMAD.WIDE R8, R9, 0x2, R6 ;  /* 0x0000000209087825 */ /* 0x000fe200078e0206 */
[----:B------:R1:W2:Y:S04]  /*1320*/  @!P1 LDG.E.EF.U16 R18, desc[UR4][R14.64] ;  /* 0x000000040e129981 */ /* 0x0002a8000c0e1500 */
[----:B------:R-:W3:Y:S01]  /*1330*/  @!P1 LDG.E.EF.U16 R16, desc[UR4][R8.64] ;  /* 0x0000000408109981 */ /* 0x000ee2000c0e1500 */
[----:B-1----:R-:W-:Y:S02]  /*1340*/  MOV R14, R4 ;  /* 0x00000004000e7202 */ /* 0x002fe40000000f00 */
[----:B------:R-:W-:-:S05]  /*1350*/  MOV R15, R13 ;  /* 0x0000000d000f7202 */ /* 0x000fca0000000f00 */
[----:B------:R-:W4:Y:S01]  /*1360*/  LDG.E.EL.U16 R17, desc[UR4][R14.64] ;  /* 0x000000040e117981 */ /* 0x000f22000c2e1500 */
[----:B------:R-:W-:Y:S02]  /*1370*/  IADD3.X R0, RZ, R0, RZ, P2, !PT ;  /* 0x00000000ff007210 */ /* 0x000fe400017fe4ff */
[----:B------:R-:W-:-:S04]  /*1380*/  ISETP.GE.U32.AND P2, PT, R12, 0xffc, PT ;  /* 0x00000ffc0c00780c */ /* 0x000fc80003f46070 */
[----:B------:R-:W-:Y:S02]  /*1390*/  ISETP.GE.U32.AND.EX P2, PT, R0, RZ, PT, P2 ;  /* 0x000000ff0000720c */ /* 0x000fe40003f46120 */
[----:B------:R-:W-:-:S04]  /*13a0*/  IADD3 R4, P3, R4, 0x8, RZ ;  /* 0x0000000804047810 */ /* 0x000fc80007f7e0ff */
[----:B------:R-:W-:Y:S01]  /*13b0*/  IADD3.X R13, RZ, R13, RZ, P3, !PT ;  /* 0x0000000dff0d7210 */ /* 0x000fe20001ffe4ff */
[----:B--2---:R-:W-:Y:S02]  /*13c0*/  HADD2.F32 R18, -RZ, R18.H0_H0 ;  /* 0x20000012ff127230 */ /* 0x004fe40000004100 */
[----:B---3--:R-:W-:Y:S02]  /*13d0*/  HADD2.F32 R16, -RZ, R16.H0_H0 ;  /* 0x20000010ff107230 */ /* 0x008fe40000004100 */
[----:B----4-:R-:W-:Y:S02]  /*13e0*/  HADD2.F32 R19, -RZ, R17.H0_H0 ;  /* 0x20000011ff137230 */ /* 0x010fe40000004100 */
[----:B------:R-:W-:-:S03]  /*13f0*/  FADD R17, R18, R18 ;  /* 0x0000001212117221 */ /* 0x000fc60000000000 */
[----:B------:R-:W-:Y:S01]  /*1400*/  FMUL R16, R19, R16 ;  /* 0x0000001013107220 */ /* 0x000fe20000400000 */
[----:B------:R-:W-:-:S04]  /*1410*/  FMUL R17, R2, R17 ;  /* 0x0000001102117220 */ /* 0x000fc80000400000 */
[----:B------:R-:W-:-:S05]  /*1420*/  FFMA R16, R16, R3, -R17 ;  /* 0x0000000310107223 */ /* 0x000fca0000000811 */
[----:B------:R-:W-:-:S05]  /*1430*/  F2FP.F16.F32.PACK_AB R16, RZ, R16 ;  /* 0x00000010ff10723e */ /* 0x000fca00000000ff */
[----:B------:R1:W-:Y:S01]  /*1440*/  @P0 STG.E.U16 desc[UR4][R8.64], R16 ;  /* 0x0000001008000986 */ /* 0x0003e2000c101504 */
[----:B------:R-:W-:Y:S05]  /*1450*/  @!P2 BRA `(.L_x_2) ;  /* 0xfffffffc0098a947 */ /* 0x000fea000383ffff */
[----:B------:R-:W-:Y:S05]  /*1460*/  EXIT ;  /* 0x000000000000794d */ /* 0x000fea0003800000 */
.L_x_3:
[----:B------:R-:W-:-:S00]  /*1470*/  BRA `(.L_x_3) ;  /* 0xfffffffc00fc7947 */ /* 0x000fc0000383ffff */
[----:B------:R-:W-:-:S00]  /*1480*/  NOP ;  /* 0x0000000000007918 */ /* 0x000fc00000000000 */
[----:B------:R-:W-:-:S00]  /*1490*/  NOP ;  /* 0x0000000000007918 */ /* 0x000fc00000000000 */
[----:B------:R-:W-:-:S00]  /*14a0*/  NOP ;  /* 0x0000000000007918 */ /* 0x000fc00000000000 */
[----:B------:R-:W-:-:S00]  /*14b0*/  NOP ;  /* 0x0000000000007918 */ /* 0x000fc00000000000 */
[----:B------:R-:W-:-:S00]  /*14c0*/  NOP ;  /* 0x0000000000007918 */ /* 0x000fc00000000000 */
[----:B------:R-:W-:-:S00]  /*14d0*/  NOP ;  /* 0x0000000000007918 */ /* 0x000fc00000000000 */
[----:B------:R-:W-:-:S00]  /*14e0*/  NOP ;  /* 0x0000000000007918 */ /* 0x000fc00000000000 */
[----:B------:R-:W-:-:S00]  /*14f0*/  NOP ;  /* 0x0000000000007918 */ /* 0x000fc00000000000 */
.L_x_4:


//--------------------- .nv.constant0.triton_red_fused__to_copy_add_div_mul_pow_sum_2 --------------------------
	.section	.nv.constant0.triton_red_fused__to_copy_add_div_mul_pow_sum_2,"a",@progbits
	.sectionflags	@""
	.align	4
.nv.constant0.triton_red_fused__to_copy_add_div_mul_pow_sum_2:
	.zero		576
